//
// Generated by NVIDIA NVVM Compiler
//
// Compiler Build ID: CL-36424714
// Cuda compilation tools, release 13.0, V13.0.88
// Based on NVVM 20.0.0
//

.version 9.0
.target sm_100
.address_size 64

	// .globl	_Z19convolution2DKernelPfS_S_iiii

.visible .entry _Z19convolution2DKernelPfS_S_iiii(
	.param .u64 .ptr .align 1 _Z19convolution2DKernelPfS_S_iiii_param_0,
	.param .u64 .ptr .align 1 _Z19convolution2DKernelPfS_S_iiii_param_1,
	.param .u64 .ptr .align 1 _Z19convolution2DKernelPfS_S_iiii_param_2,
	.param .u32 _Z19convolution2DKernelPfS_S_iiii_param_3,
	.param .u32 _Z19convolution2DKernelPfS_S_iiii_param_4,
	.param .u32 _Z19convolution2DKernelPfS_S_iiii_param_5,
	.param .u32 _Z19convolution2DKernelPfS_S_iiii_param_6
)
{
	.reg .pred 	%p<96>;
	.reg .b32 	%r<66>;
	.reg .b32 	%f<101>;
	.reg .b64 	%rd<58>;

	ld.param.u64 	%rd8, [_Z19convolution2DKernelPfS_S_iiii_param_0];
	ld.param.u64 	%rd7, [_Z19convolution2DKernelPfS_S_iiii_param_1];
	ld.param.u64 	%rd9, [_Z19convolution2DKernelPfS_S_iiii_param_2];
	ld.param.u32 	%r24, [_Z19convolution2DKernelPfS_S_iiii_param_3];
	ld.param.u32 	%r25, [_Z19convolution2DKernelPfS_S_iiii_param_4];
	ld.param.u32 	%r26, [_Z19convolution2DKernelPfS_S_iiii_param_5];
	ld.param.u32 	%r27, [_Z19convolution2DKernelPfS_S_iiii_param_6];
	cvta.to.global.u64 	%rd1, %rd9;
	cvta.to.global.u64 	%rd2, %rd8;
	mov.u32 	%r28, %ntid.y;
	mov.u32 	%r29, %ctaid.y;
	mov.u32 	%r30, %tid.y;
	mad.lo.s32 	%r1, %r28, %r29, %r30;
	mov.u32 	%r31, %ntid.x;
	mov.u32 	%r32, %ctaid.x;
	mov.u32 	%r33, %tid.x;
	mad.lo.s32 	%r2, %r31, %r32, %r33;
	setp.ge.s32 	%p2, %r1, %r24;
	setp.ge.s32 	%p3, %r2, %r25;
	or.pred  	%p4, %p2, %p3;
	mov.f32 	%f79, 0f00000000;
	@%p4 bra 	$L__BB0_46;
	setp.lt.s32 	%p5, %r26, 1;
	@%p5 bra 	$L__BB0_45;
	setp.lt.s32 	%p6, %r27, 1;
	shr.u32 	%r34, %r27, 1;
	sub.s32 	%r3, %r2, %r34;
	@%p6 bra 	$L__BB0_45;
	and.b32  	%r4, %r27, 7;
	and.b32  	%r5, %r27, 3;
	and.b32  	%r6, %r27, 2147483640;
	and.b32  	%r7, %r27, 1;
	shr.u32 	%r36, %r26, 1;
	sub.s32 	%r8, %r1, %r36;
	mov.f32 	%f79, 0f00000000;
	mov.b32 	%r61, 0;
	cvt.s64.s32 	%rd41, %r3;
$L__BB0_4:
	setp.lt.u32 	%p7, %r27, 8;
	add.s32 	%r38, %r8, %r61;
	setp.lt.s32 	%p8, %r38, %r24;
	setp.gt.s32 	%p9, %r38, -1;
	and.pred  	%p1, %p8, %p9;
	mul.lo.s32 	%r10, %r38, %r25;
	mul.lo.s32 	%r11, %r61, %r27;
	mov.b32 	%r64, 0;
	@%p7 bra 	$L__BB0_23;
	mov.b32 	%r62, 0;
	cvt.s64.s32 	%rd16, %r10;
	cvt.u64.u32 	%rd20, %r11;
$L__BB0_6:
	.pragma "nounroll";
	add.s32 	%r13, %r3, %r62;
	setp.lt.s32 	%p10, %r13, %r25;
	setp.gt.s32 	%p11, %r13, -1;
	and.pred  	%p12, %p10, %p11;
	and.pred  	%p14, %p1, %p12;
	not.pred 	%p15, %p14;
	@%p15 bra 	$L__BB0_8;
	add.s32 	%r40, %r13, %r10;
	mul.wide.s32 	%rd10, %r40, 4;
	add.s64 	%rd11, %rd2, %rd10;
	ld.global.f32 	%f44, [%rd11];
	add.s32 	%r41, %r62, %r11;
	mul.wide.u32 	%rd12, %r41, 4;
	add.s64 	%rd13, %rd1, %rd12;
	ld.global.f32 	%f45, [%rd13];
	fma.rn.f32 	%f79, %f44, %f45, %f79;
$L__BB0_8:
	add.s32 	%r42, %r13, 1;
	setp.lt.s32 	%p16, %r42, %r25;
	setp.gt.s32 	%p17, %r42, -1;
	and.pred  	%p18, %p16, %p17;
	and.pred  	%p19, %p1, %p18;
	cvt.s64.s32 	%rd14, %r62;
	add.s64 	%rd17, %rd41, %rd14;
	add.s64 	%rd18, %rd17, %rd16;
	shl.b64 	%rd19, %rd18, 2;
	add.s64 	%rd3, %rd2, %rd19;
	add.s64 	%rd21, %rd14, %rd20;
	shl.b64 	%rd22, %rd21, 2;
	add.s64 	%rd4, %rd1, %rd22;
	not.pred 	%p20, %p19;
	@%p20 bra 	$L__BB0_10;
	ld.global.f32 	%f46, [%rd3+4];
	ld.global.f32 	%f47, [%rd4+4];
	fma.rn.f32 	%f79, %f46, %f47, %f79;
$L__BB0_10:
	add.s32 	%r43, %r13, 2;
	setp.lt.s32 	%p21, %r43, %r25;
	setp.gt.s32 	%p22, %r43, -1;
	and.pred  	%p23, %p21, %p22;
	and.pred  	%p24, %p1, %p23;
	not.pred 	%p25, %p24;
	@%p25 bra 	$L__BB0_12;
	ld.global.f32 	%f48, [%rd3+8];
	ld.global.f32 	%f49, [%rd4+8];
	fma.rn.f32 	%f79, %f48, %f49, %f79;
$L__BB0_12:
	add.s32 	%r44, %r13, 3;
	setp.lt.s32 	%p26, %r44, %r25;
	setp.gt.s32 	%p27, %r44, -1;
	and.pred  	%p28, %p26, %p27;
	and.pred  	%p29, %p1, %p28;
	not.pred 	%p30, %p29;
	@%p30 bra 	$L__BB0_14;
	ld.global.f32 	%f50, [%rd3+12];
	ld.global.f32 	%f51, [%rd4+12];
	fma.rn.f32 	%f79, %f50, %f51, %f79;
$L__BB0_14:
	add.s32 	%r45, %r13, 4;
	setp.lt.s32 	%p31, %r45, %r25;
	setp.gt.s32 	%p32, %r45, -1;
	and.pred  	%p33, %p31, %p32;
	and.pred  	%p34, %p1, %p33;
	not.pred 	%p35, %p34;
	@%p35 bra 	$L__BB0_16;
	ld.global.f32 	%f52, [%rd3+16];
	ld.global.f32 	%f53, [%rd4+16];
	fma.rn.f32 	%f79, %f52, %f53, %f79;
$L__BB0_16:
	add.s32 	%r46, %r13, 5;
	setp.lt.s32 	%p36, %r46, %r25;
	setp.gt.s32 	%p37, %r46, -1;
	and.pred  	%p38, %p36, %p37;
	and.pred  	%p39, %p1, %p38;
	not.pred 	%p40, %p39;
	@%p40 bra 	$L__BB0_18;
	ld.global.f32 	%f54, [%rd3+20];
	ld.global.f32 	%f55, [%rd4+20];
	fma.rn.f32 	%f79, %f54, %f55, %f79;
$L__BB0_18:
	add.s32 	%r47, %r13, 6;
	setp.lt.s32 	%p41, %r47, %r25;
	setp.gt.s32 	%p42, %r47, -1;
	and.pred  	%p43, %p41, %p42;
	and.pred  	%p44, %p1, %p43;
	not.pred 	%p45, %p44;
	@%p45 bra 	$L__BB0_20;
	ld.global.f32 	%f56, [%rd3+24];
	ld.global.f32 	%f57, [%rd4+24];
	fma.rn.f32 	%f79, %f56, %f57, %f79;
$L__BB0_20:
	add.s32 	%r48, %r13, 7;
	setp.lt.s32 	%p46, %r48, %r25;
	setp.gt.s32 	%p47, %r48, -1;
	and.pred  	%p48, %p46, %p47;
	and.pred  	%p49, %p1, %p48;
	not.pred 	%p50, %p49;
	@%p50 bra 	$L__BB0_22;
	ld.global.f32 	%f58, [%rd3+28];
	ld.global.f32 	%f59, [%rd4+28];
	fma.rn.f32 	%f79, %f58, %f59, %f79;
$L__BB0_22:
	add.s32 	%r62, %r62, 8;
	setp.ne.s32 	%p51, %r62, %r6;
	mov.u32 	%r64, %r6;
	@%p51 bra 	$L__BB0_6;
$L__BB0_23:
	setp.eq.s32 	%p52, %r4, 0;
	@%p52 bra 	$L__BB0_44;
	add.s32 	%r49, %r4, -1;
	setp.lt.u32 	%p53, %r49, 3;
	@%p53 bra 	$L__BB0_34;
	add.s32 	%r16, %r3, %r64;
	setp.lt.s32 	%p54, %r16, %r25;
	setp.gt.s32 	%p55, %r16, -1;
	and.pred  	%p56, %p54, %p55;
	and.pred  	%p58, %p1, %p56;
	not.pred 	%p59, %p58;
	@%p59 bra 	$L__BB0_27;
	add.s32 	%r50, %r16, %r10;
	mul.wide.s32 	%rd23, %r50, 4;
	add.s64 	%rd24, %rd2, %rd23;
	ld.global.f32 	%f61, [%rd24];
	add.s32 	%r51, %r64, %r11;
	mul.wide.u32 	%rd25, %r51, 4;
	add.s64 	%rd26, %rd1, %rd25;
	ld.global.f32 	%f62, [%rd26];
	fma.rn.f32 	%f79, %f61, %f62, %f79;
$L__BB0_27:
	add.s32 	%r52, %r16, 1;
	setp.lt.s32 	%p60, %r52, %r25;
	setp.gt.s32 	%p61, %r52, -1;
	and.pred  	%p62, %p60, %p61;
	and.pred  	%p63, %p1, %p62;
	cvt.u64.u32 	%rd27, %r64;
	cvt.s64.s32 	%rd29, %r10;
	add.s64 	%rd30, %rd41, %rd27;
	add.s64 	%rd31, %rd30, %rd29;
	shl.b64 	%rd32, %rd31, 2;
	add.s64 	%rd5, %rd2, %rd32;
	cvt.u64.u32 	%rd33, %r11;
	add.s64 	%rd34, %rd27, %rd33;
	shl.b64 	%rd35, %rd34, 2;
	add.s64 	%rd6, %rd1, %rd35;
	not.pred 	%p64, %p63;
	@%p64 bra 	$L__BB0_29;
	ld.global.f32 	%f63, [%rd5+4];
	ld.global.f32 	%f64, [%rd6+4];
	fma.rn.f32 	%f79, %f63, %f64, %f79;
$L__BB0_29:
	add.s32 	%r53, %r16, 2;
	setp.lt.s32 	%p65, %r53, %r25;
	setp.gt.s32 	%p66, %r53, -1;
	and.pred  	%p67, %p65, %p66;
	and.pred  	%p68, %p1, %p67;
	not.pred 	%p69, %p68;
	@%p69 bra 	$L__BB0_31;
	ld.global.f32 	%f65, [%rd5+8];
	ld.global.f32 	%f66, [%rd6+8];
	fma.rn.f32 	%f79, %f65, %f66, %f79;
$L__BB0_31:
	add.s32 	%r54, %r16, 3;
	setp.lt.s32 	%p70, %r54, %r25;
	setp.gt.s32 	%p71, %r54, -1;
	and.pred  	%p72, %p70, %p71;
	and.pred  	%p73, %p1, %p72;
	not.pred 	%p74, %p73;
	@%p74 bra 	$L__BB0_33;
	ld.global.f32 	%f67, [%rd5+12];
	ld.global.f32 	%f68, [%rd6+12];
	fma.rn.f32 	%f79, %f67, %f68, %f79;
$L__BB0_33:
	add.s32 	%r64, %r64, 4;
$L__BB0_34:
	setp.eq.s32 	%p75, %r5, 0;
	@%p75 bra 	$L__BB0_44;
	setp.eq.s32 	%p76, %r5, 1;
	@%p76 bra 	$L__BB0_41;
	add.s32 	%r19, %r3, %r64;
	setp.lt.s32 	%p77, %r19, %r25;
	setp.gt.s32 	%p78, %r19, -1;
	and.pred  	%p79, %p77, %p78;
	and.pred  	%p81, %p1, %p79;
	not.pred 	%p82, %p81;
	@%p82 bra 	$L__BB0_38;
	add.s32 	%r55, %r19, %r10;
	mul.wide.s32 	%rd36, %r55, 4;
	add.s64 	%rd37, %rd2, %rd36;
	ld.global.f32 	%f70, [%rd37];
	add.s32 	%r56, %r64, %r11;
	mul.wide.u32 	%rd38, %r56, 4;
	add.s64 	%rd39, %rd1, %rd38;
	ld.global.f32 	%f71, [%rd39];
	fma.rn.f32 	%f79, %f70, %f71, %f79;
$L__BB0_38:
	add.s32 	%r57, %r19, 1;
	setp.lt.s32 	%p83, %r57, %r25;
	setp.gt.s32 	%p84, %r57, -1;
	and.pred  	%p85, %p83, %p84;
	and.pred  	%p86, %p1, %p85;
	not.pred 	%p87, %p86;
	@%p87 bra 	$L__BB0_40;
	cvt.s64.s32 	%rd40, %r10;
	cvt.s64.s32 	%rd42, %r64;
	add.s64 	%rd43, %rd41, %rd42;
	add.s64 	%rd44, %rd43, %rd40;
	shl.b64 	%rd45, %rd44, 2;
	add.s64 	%rd46, %rd2, %rd45;
	ld.global.f32 	%f72, [%rd46+4];
	cvt.u64.u32 	%rd47, %r11;
	add.s64 	%rd48, %rd42, %rd47;
	shl.b64 	%rd49, %rd48, 2;
	add.s64 	%rd50, %rd1, %rd49;
	ld.global.f32 	%f73, [%rd50+4];
	fma.rn.f32 	%f79, %f72, %f73, %f79;
$L__BB0_40:
	add.s32 	%r64, %r64, 2;
$L__BB0_41:
	setp.eq.s32 	%p88, %r7, 0;
	@%p88 bra 	$L__BB0_44;
	add.s32 	%r22, %r3, %r64;
	setp.lt.s32 	%p89, %r22, %r25;
	setp.gt.s32 	%p90, %r22, -1;
	and.pred  	%p91, %p89, %p90;
	and.pred  	%p93, %p1, %p91;
	not.pred 	%p94, %p93;
	@%p94 bra 	$L__BB0_44;
	add.s32 	%r58, %r22, %r10;
	mul.wide.s32 	%rd51, %r58, 4;
	add.s64 	%rd52, %rd2, %rd51;
	ld.global.f32 	%f74, [%rd52];
	add.s32 	%r59, %r64, %r11;
	mul.wide.u32 	%rd53, %r59, 4;
	add.s64 	%rd54, %rd1, %rd53;
	ld.global.f32 	%f75, [%rd54];
	fma.rn.f32 	%f79, %f74, %f75, %f79;
$L__BB0_44:
	add.s32 	%r61, %r61, 1;
	setp.ne.s32 	%p95, %r61, %r26;
	@%p95 bra 	$L__BB0_4;
$L__BB0_45:
	mad.lo.s32 	%r60, %r25, %r1, %r2;
	cvta.to.global.u64 	%rd55, %rd7;
	mul.wide.s32 	%rd56, %r60, 4;
	add.s64 	%rd57, %rd55, %rd56;
	st.global.f32 	[%rd57], %f79;
$L__BB0_46:
	ret;

}


// ===== COMPILED SASS (sm_100) =====

	.target	sm_100

	.elftype	@"ET_EXEC"


//--------------------- .note.nv.tkinfo           --------------------------
	.section	.note.nv.tkinfo,"",@"SHT_NOTE"
	.sectionflags	@"SHF_NOTE_NV_TKINFO"
	.tkinfo
        /*0018*/ 	.word	0x00000002
        /*0030*/ 	.string	""
        /*0030*/ 	.string	"ptxas"
        /*0030*/ 	.string	"Cuda compilation tools, release 13.0, V13.0.88"
        /*0030*/ 	.string	"Build cuda_13.0.r13.0/compiler.36424714_0"
        /*0030*/ 	.string	"-arch sm_100 -m 64 "



//--------------------- .note.nv.cuinfo           --------------------------
	.section	.note.nv.cuinfo,"",@"SHT_NOTE"
	.sectionflags	@"SHF_NOTE_NV_CUINFO"
        /*0018*/ 	.short	0x0002
        /*001a*/ 	.short	0x0064
        /*001c*/ 	.short	0x0082
	.zero		2


//--------------------- .nv.info                  --------------------------
	.section	.nv.info,"",@"SHT_CUDA_INFO"
	.align	4


	//----- nvinfo : EIATTR_REGCOUNT
	.align		4
        /*0000*/ 	.byte	0x04, 0x2f
        /*0002*/ 	.short	(.L_1 - .L_0)
	.align		4
.L_0:
        /*0004*/ 	.word	index@(_Z19convolution2DKernelPfS_S_iiii)
        /*0008*/ 	.word	0x0000001e


	//----- nvinfo : EIATTR_FRAME_SIZE
	.align		4
.L_1:
        /*000c*/ 	.byte	0x04, 0x11
        /*000e*/ 	.short	(.L_3 - .L_2)
	.align		4
.L_2:
        /*0010*/ 	.word	index@(_Z19convolution2DKernelPfS_S_iiii)
        /*0014*/ 	.word	0x00000000


	//----- nvinfo : EIATTR_MIN_STACK_SIZE
	.align		4
.L_3:
        /*0018*/ 	.byte	0x04, 0x12
        /*001a*/ 	.short	(.L_5 - .L_4)
	.align		4
.L_4:
        /*001c*/ 	.word	index@(_Z19convolution2DKernelPfS_S_iiii)
        /*0020*/ 	.word	0x00000000
.L_5:


//--------------------- .nv.compat                --------------------------
	.section	.nv.compat,"",@"SHT_CUDA_COMPAT_INFO"
	.align	4
        /*0000*/ 	.byte	0x02, 0x09, 0x00, 0x00, 0x02, 0x02, 0x01, 0x00, 0x02, 0x05, 0x05, 0x00, 0x03, 0x07, 0x01, 0x01
        /*0010*/ 	.byte	0x02, 0x03, 0x00, 0x00, 0x02, 0x06, 0x01, 0x00, 0x04, 0x0b, 0x08, 0x00, 0x09, 0x00, 0x00, 0x00
        /*0020*/ 	.byte	0x00, 0x00, 0x00, 0x00


//--------------------- .nv.info._Z19convolution2DKernelPfS_S_iiii --------------------------
	.section	.nv.info._Z19convolution2DKernelPfS_S_iiii,"",@"SHT_CUDA_INFO"
	.sectionflags	@""
	.align	4


	//----- nvinfo : EIATTR_CUDA_API_VERSION
	.align		4
        /*0000*/ 	.byte	0x04, 0x37
        /*0002*/ 	.short	(.L_7 - .L_6)
.L_6:
        /*0004*/ 	.word	0x00000082


	//----- nvinfo : EIATTR_KPARAM_INFO
	.align		4
.L_7:
        /*0008*/ 	.byte	0x04, 0x17
        /*000a*/ 	.short	(.L_9 - .L_8)
.L_8:
        /*000c*/ 	.word	0x00000000
        /*0010*/ 	.short	0x0006
        /*0012*/ 	.short	0x0024
        /*0014*/ 	.byte	0x00, 0xf0, 0x11, 0x00


	//----- nvinfo : EIATTR_KPARAM_INFO
	.align		4
.L_9:
        /*0018*/ 	.byte	0x04, 0x17
        /*001a*/ 	.short	(.L_11 - .L_10)
.L_10:
        /*001c*/ 	.word	0x00000000
        /*0020*/ 	.short	0x0005
        /*0022*/ 	.short	0x0020
        /*0024*/ 	.byte	0x00, 0xf0, 0x11, 0x00


	//----- nvinfo : EIATTR_KPARAM_INFO
	.align		4
.L_11:
        /*0028*/ 	.byte	0x04, 0x17
        /*002a*/ 	.short	(.L_13 - .L_12)
.L_12:
        /*002c*/ 	.word	0x00000000
        /*0030*/ 	.short	0x0004
        /*0032*/ 	.short	0x001c
        /*0034*/ 	.byte	0x00, 0xf0, 0x11, 0x00


	//----- nvinfo : EIATTR_KPARAM_INFO
	.align		4
.L_13:
        /*0038*/ 	.byte	0x04, 0x17
        /*003a*/ 	.short	(.L_15 - .L_14)
.L_14:
        /*003c*/ 	.word	0x00000000
        /*0040*/ 	.short	0x0003
        /*0042*/ 	.short	0x0018
        /*0044*/ 	.byte	0x00, 0xf0, 0x11, 0x00


	//----- nvinfo : EIATTR_KPARAM_INFO
	.align		4
.L_15:
        /*0048*/ 	.byte	0x04, 0x17
        /*004a*/ 	.short	(.L_17 - .L_16)
.L_16:
        /*004c*/ 	.word	0x00000000
        /*0050*/ 	.short	0x0002
        /*0052*/ 	.short	0x0010
        /*0054*/ 	.byte	0x00, 0xf5, 0x21, 0x00


	//----- nvinfo : EIATTR_KPARAM_INFO
	.align		4
.L_17:
        /*0058*/ 	.byte	0x04, 0x17
        /*005a*/ 	.short	(.L_19 - .L_18)
.L_18:
        /*005c*/ 	.word	0x00000000
        /*0060*/ 	.short	0x0001
        /*0062*/ 	.short	0x0008
        /*0064*/ 	.byte	0x00, 0xf5, 0x21, 0x00


	//----- nvinfo : EIATTR_KPARAM_INFO
	.align		4
.L_19:
        /*0068*/ 	.byte	0x04, 0x17
        /*006a*/ 	.short	(.L_21 - .L_20)
.L_20:
        /*006c*/ 	.word	0x00000000
        /*0070*/ 	.short	0x0000
        /*0072*/ 	.short	0x0000
        /*0074*/ 	.byte	0x00, 0xf5, 0x21, 0x00


	//----- nvinfo : EIATTR_SPARSE_MMA_MASK
	.align		4
.L_21:
        /*0078*/ 	.byte	0x03, 0x50
        /*007a*/ 	.short	0x0000


	//----- nvinfo : EIATTR_MAXREG_COUNT
	.align		4
        /*007c*/ 	.byte	0x03, 0x1b
        /*007e*/ 	.short	0x00ff


	//----- nvinfo : EIATTR_MERCURY_ISA_VERSION
	.align		4
        /*0080*/ 	.byte	0x03, 0x5f
        /*0082*/ 	.short	0x0101


	//----- nvinfo : EIATTR_VRC_CTA_INIT_COUNT
	.align		4
        /*0084*/ 	.byte	0x02, 0x4a
	.zero		1
	.zero		1


	//----- nvinfo : EIATTR_EXIT_INSTR_OFFSETS
	.align		4
        /*0088*/ 	.byte	0x04, 0x1c
        /*008a*/ 	.short	(.L_23 - .L_22)


	//   ....[0]....
.L_22:
        /*008c*/ 	.word	0x000000d0


	//   ....[1]....
        /*0090*/ 	.word	0x00000ed0


	//----- nvinfo : EIATTR_CRS_STACK_SIZE
	.align		4
.L_23:
        /*0094*/ 	.byte	0x04, 0x1e
        /*0096*/ 	.short	(.L_25 - .L_24)
.L_24:
        /*0098*/ 	.word	0x00000000


	//----- nvinfo : EIATTR_CBANK_PARAM_SIZE
	.align		4
.L_25:
        /*009c*/ 	.byte	0x03, 0x19
        /*009e*/ 	.short	0x0028


	//----- nvinfo : EIATTR_PARAM_CBANK
	.align		4
        /*00a0*/ 	.byte	0x04, 0x0a
        /*00a2*/ 	.short	(.L_27 - .L_26)
	.align		4
.L_26:
        /*00a4*/ 	.word	index@(.nv.constant0._Z19convolution2DKernelPfS_S_iiii)
        /*00a8*/ 	.short	0x0380
        /*00aa*/ 	.short	0x0028


	//----- nvinfo : EIATTR_SW_WAR
	.align		4
.L_27:
        /*00ac*/ 	.byte	0x04, 0x36
        /*00ae*/ 	.short	(.L_29 - .L_28)
.L_28:
        /*00b0*/ 	.word	0x00000008
.L_29:


//--------------------- .nv.callgraph             --------------------------
	.section	.nv.callgraph,"",@"SHT_CUDA_CALLGRAPH"
	.align	4
	.sectionentsize	8
	.align		4
        /*0000*/ 	.word	0x00000000
	.align		4
        /*0004*/ 	.word	0xffffffff
	.align		4
        /*0008*/ 	.word	0x00000000
	.align		4
        /*000c*/ 	.word	0xfffffffe
	.align		4
        /*0010*/ 	.word	0x00000000
	.align		4
        /*0014*/ 	.word	0xfffffffd
	.align		4
        /*0018*/ 	.word	0x00000000
	.align		4
        /*001c*/ 	.word	0xfffffffc


//--------------------- .text._Z19convolution2DKernelPfS_S_iiii --------------------------
	.section	.text._Z19convolution2DKernelPfS_S_iiii,"ax",@progbits
	.align	128
        .global         _Z19convolution2DKernelPfS_S_iiii
        .type           _Z19convolution2DKernelPfS_S_iiii,@function
        .size           _Z19convolution2DKernelPfS_S_iiii,(.L_x_9 - _Z19convolution2DKernelPfS_S_iiii)
        .other          _Z19convolution2DKernelPfS_S_iiii,@"STO_CUDA_ENTRY STV_DEFAULT"
_Z19convolution2DKernelPfS_S_iiii:
.text._Z19convolution2DKernelPfS_S_iiii:
[----:B------:R-:W-:Y:S01]  /*0000*/  LDC R1, c[0x0][0x37c] ;  /* 0x0000df00ff017b82 */ /* 0x000fe20000000800 */
[----:B------:R-:W0:Y:S01]  /*0010*/  S2R R0, SR_CTAID.X ;  /* 0x0000000000007919 */ /* 0x000e220000002500 */
[----:B------:R-:W1:Y:S01]  /*0020*/  LDCU UR4, c[0x0][0x364] ;  /* 0x00006c80ff0477ac */ /* 0x000e620008000800 */
[----:B------:R-:W0:Y:S01]  /*0030*/  S2R R5, SR_TID.X ;  /* 0x0000000000057919 */ /* 0x000e220000002100 */
[----:B------:R-:W0:Y:S01]  /*0040*/  LDCU UR5, c[0x0][0x360] ;  /* 0x00006c00ff0577ac */ /* 0x000e220008000800 */
[----:B------:R-:W1:Y:S01]  /*0050*/  S2R R3, SR_CTAID.Y ;  /* 0x0000000000037919 */ /* 0x000e620000002600 */
[----:B------:R-:W2:Y:S01]  /*0060*/  LDCU.64 UR6, c[0x0][0x398] ;  /* 0x00007300ff0677ac */ /* 0x000ea20008000a00 */
[----:B------:R-:W1:Y:S01]  /*0070*/  S2R R2, SR_TID.Y ;  /* 0x0000000000027919 */ /* 0x000e620000002200 */
[----:B--2---:R-:W-:Y:S01]  /*0080*/  UMOV UR15, UR7 ;  /* 0x00000007000f7c82 */ /* 0x004fe20008000000 */
[----:B0-----:R-:W-:-:S05]  /*0090*/  IMAD R0, R0, UR5, R5 ;  /* 0x0000000500007c24 */ /* 0x001fca000f8e0205 */
[----:B------:R-:W-:Y:S01]  /*00a0*/  ISETP.GE.AND P0, PT, R0, UR15, PT ;  /* 0x0000000f00007c0c */ /* 0x000fe2000bf06270 */
[----:B-1----:R-:W-:-:S05]  /*00b0*/  IMAD R3, R3, UR4, R2 ;  /* 0x0000000403037c24 */ /* 0x002fca000f8e0202 */
[----:B------:R-:W-:-:S13]  /*00c0*/  ISETP.GE.OR P0, PT, R3, UR6, P0 ;  /* 0x0000000603007c0c */ /* 0x000fda0008706670 */
[----:B------:R-:W-:Y:S05]  /*00d0*/  @P0 EXIT ;  /* 0x000000000000094d */ /* 0x000fea0003800000 */
[----:B------:R-:W0:Y:S01]  /*00e0*/  LDCU UR4, c[0x0][0x3a0] ;  /* 0x00007400ff0477ac */ /* 0x000e220008000800 */
[----:B------:R-:W-:Y:S01]  /*00f0*/  IMAD.MOV.U32 R2, RZ, RZ, RZ ;  /* 0x000000ffff027224 */ /* 0x000fe200078e00ff */
[----:B------:R-:W1:Y:S01]  /*0100*/  LDCU.64 UR10, c[0x0][0x358] ;  /* 0x00006b00ff0a77ac */ /* 0x000e620008000a00 */
[----:B0-----:R-:W-:-:S09]  /*0110*/  UISETP.GE.AND UP0, UPT, UR4, 0x1, UPT ;  /* 0x000000010400788c */ /* 0x001fd2000bf06270 */
[----:B-1----:R-:W-:Y:S05]  /*0120*/  BRA.U !UP0, `(.L_x_0) ;  /* 0x0000000d08587547 */ /* 0x002fea000b800000 */
[----:B------:R-:W0:Y:S02]  /*0130*/  LDCU UR5, c[0x0][0x3a4] ;  /* 0x00007480ff0577ac */ /* 0x000e240008000800 */
[----:B0-----:R-:W-:-:S09]  /*0140*/  UISETP.GE.AND UP0, UPT, UR5, 0x1, UPT ;  /* 0x000000010500788c */ /* 0x001fd2000bf06270 */
[----:B------:R-:W-:Y:S05]  /*0150*/  BRA.U !UP0, `(.L_x_0) ;  /* 0x0000000d084c7547 */ /* 0x000fea000b800000 */
[----:B------:R-:W-:Y:S01]  /*0160*/  USHF.R.U32.HI UR6, URZ, 0x1, UR5 ;  /* 0x00000001ff067899 */ /* 0x000fe20008011605 */
[----:B------:R-:W-:Y:S01]  /*0170*/  IMAD.MOV.U32 R2, RZ, RZ, RZ ;  /* 0x000000ffff027224 */ /* 0x000fe200078e00ff */
[----:B------:R-:W-:Y:S02]  /*0180*/  USHF.R.U32.HI UR4, URZ, 0x1, UR4 ;  /* 0x00000001ff047899 */ /* 0x000fe40008011604 */
[----:B------:R-:W-:Y:S02]  /*0190*/  ULOP3.LUT UR7, UR5, 0x7, URZ, 0xc0, !UPT ;  /* 0x0000000705077892 */ /* 0x000fe4000f8ec0ff */
[----:B------:R-:W-:Y:S01]  /*01a0*/  VIADD R4, R0, -UR6 ;  /* 0x8000000600047c36 */ /* 0x000fe20008000000 */
[----:B------:R-:W-:Y:S01]  /*01b0*/  ULOP3.LUT UR8, UR5, 0x3, URZ, 0xc0, !UPT ;  /* 0x0000000305087892 */ /* 0x000fe2000f8ec0ff */
[----:B------:R-:W-:Y:S01]  /*01c0*/  VIADD R6, R3, -UR4 ;  /* 0x8000000403067c36 */ /* 0x000fe20008000000 */
[----:B------:R-:W-:Y:S02]  /*01d0*/  ULOP3.LUT UR5, UR5, 0x7ffffff8, URZ, 0xc0, !UPT ;  /* 0x7ffffff805057892 */ /* 0x000fe4000f8ec0ff */
[----:B------:R-:W-:Y:S01]  /*01e0*/  SHF.R.S32.HI R5, RZ, 0x1f, R4 ;  /* 0x0000001fff057819 */ /* 0x000fe20000011404 */
[----:B------:R-:W-:-:S09]  /*01f0*/  UMOV UR4, URZ ;  /* 0x000000ff00047c82 */ /* 0x000fd20008000000 */
.L_x_7:
[----:B------:R-:W0:Y:S01]  /*0200*/  LDCU.64 UR12, c[0x0][0x3a0] ;  /* 0x00007400ff0c77ac */ /* 0x000e220008000a00 */
[----:B------:R-:W-:Y:S02]  /*0210*/  VIADD R7, R6, UR4 ;  /* 0x0000000406077c36 */ /* 0x000fe40008000000 */
[----:B------:R-:W-:Y:S01]  /*0220*/  IMAD.MOV.U32 R15, RZ, RZ, RZ ;  /* 0x000000ffff0f7224 */ /* 0x000fe200078e00ff */
[----:B------:R-:W1:Y:S02]  /*0230*/  LDCU.64 UR14, c[0x0][0x398] ;  /* 0x00007300ff0e77ac */ /* 0x000e640008000a00 */
[C---:B------:R-:W-:Y:S01]  /*0240*/  ISETP.GT.AND P0, PT, R7.reuse, -0x1, PT ;  /* 0xffffffff0700780c */ /* 0x040fe20003f04270 */
[----:B0-----:R-:W-:Y:S02]  /*0250*/  UISETP.GE.U32.AND UP1, UPT, UR13, 0x8, UPT ;  /* 0x000000080d00788c */ /* 0x001fe4000bf26070 */
[----:B------:R-:W-:Y:S02]  /*0260*/  UIMAD UR9, UR4, UR13, URZ ;  /* 0x0000000d040972a4 */ /* 0x000fe4000f8e02ff */
[----:B------:R-:W-:Y:S01]  /*0270*/  UIADD3 UR4, UPT, UPT, UR4, 0x1, URZ ;  /* 0x0000000104047890 */ /* 0x000fe2000fffe0ff */
[C---:B-1----:R-:W-:Y:S01]  /*0280*/  ISETP.LT.AND P0, PT, R7.reuse, UR14, P0 ;  /* 0x0000000e07007c0c */ /* 0x042fe20008701270 */
[----:B------:R-:W-:-:S02]  /*0290*/  IMAD R7, R7, UR15, RZ ;  /* 0x0000000f07077c24 */ /* 0x000fc4000f8e02ff */
[----:B------:R-:W-:Y:S01]  /*02a0*/  UISETP.NE.AND UP0, UPT, UR4, UR12, UPT ;  /* 0x0000000c0400728c */ /* 0x000fe2000bf05270 */
[----:B------:R-:W-:Y:S10]  /*02b0*/  BRA.U !UP1, `(.L_x_1) ;  /* 0x0000000509447547 */ /* 0x000ff4000b800000 */
[----:B------:R-:W0:Y:S01]  /*02c0*/  LDC.64 R8, c[0x0][0x390] ;  /* 0x0000e400ff087b82 */ /* 0x000e220000000a00 */
[----:B------:R-:W-:Y:S01]  /*02d0*/  SHF.R.S32.HI R18, RZ, 0x1f, R7 ;  /* 0x0000001fff127819 */ /* 0x000fe20000011407 */
[----:B------:R-:W-:Y:S01]  /*02e0*/  IMAD.MOV.U32 R19, RZ, RZ, RZ ;  /* 0x000000ffff137224 */ /* 0x000fe200078e00ff */
[----:B------:R-:W1:Y:S01]  /*02f0*/  LDCU UR6, c[0x0][0x39c] ;  /* 0x00007380ff0677ac */ /* 0x000e620008000800 */
[----:B------:R-:W2:Y:S05]  /*0300*/  LDCU.64 UR12, c[0x0][0x380] ;  /* 0x00007000ff0c77ac */ /* 0x000eaa0008000a00 */
.L_x_2:
[--C-:B------:R-:W-:Y:S01]  /*0310*/  IMAD.IADD R20, R4, 0x1, R19.reuse ;  /* 0x0000000104147824 */ /* 0x100fe200078e0213 */
[----:B-1----:R-:W-:Y:S01]  /*0320*/  UMOV UR15, UR6 ;  /* 0x00000006000f7c82 */ /* 0x002fe20008000000 */
[--C-:B------:R-:W-:Y:S02]  /*0330*/  SHF.R.S32.HI R14, RZ, 0x1f, R19.reuse ;  /* 0x0000001fff0e7819 */ /* 0x100fe40000011413 */
[C---:B------:R-:W-:Y:S01]  /*0340*/  VIADD R16, R20.reuse, 0x1 ;  /* 0x0000000114107836 */ /* 0x040fe20000000000 */
[C---:B------:R-:W-:Y:S02]  /*0350*/  ISETP.GT.AND P1, PT, R20.reuse, -0x1, PT ;  /* 0xffffffff1400780c */ /* 0x040fe40003f24270 */
[----:B------:R-:W-:Y:S02]  /*0360*/  IADD3 R17, P5, PT, R19, UR9, RZ ;  /* 0x0000000913117c10 */ /* 0x000fe4000ffbe0ff */
[----:B------:R-:W-:Y:S02]  /*0370*/  ISETP.LT.AND P1, PT, R20, UR15, P1 ;  /* 0x0000000f14007c0c */ /* 0x000fe40008f21270 */
[----:B------:R-:W-:Y:S01]  /*0380*/  IADD3 R15, P2, P4, R7, R4, R19 ;  /* 0x00000004070f7210 */ /* 0x000fe20007c5e013 */
[----:B------:R-:W-:Y:S01]  /*0390*/  IMAD.X R22, RZ, RZ, R14, P5 ;  /* 0x000000ffff167224 */ /* 0x000fe200028e060e */
[----:B------:R-:W-:-:S02]  /*03a0*/  PLOP3.LUT P3, PT, P0, P1, PT, 0x80, 0x8 ;  /* 0x000000000008781c */ /* 0x000fc40000763070 */
[----:B------:R-:W-:Y:S02]  /*03b0*/  ISETP.GT.AND P1, PT, R16, -0x1, PT ;  /* 0xffffffff1000780c */ /* 0x000fe40003f24270 */
[----:B------:R-:W-:Y:S02]  /*03c0*/  IADD3.X R24, PT, PT, R18, R5, R14, P2, P4 ;  /* 0x0000000512187210 */ /* 0x000fe400017e840e */
[----:B------:R-:W-:Y:S02]  /*03d0*/  ISETP.LT.AND P1, PT, R16, UR15, P1 ;  /* 0x0000000f10007c0c */ /* 0x000fe40008f21270 */
[----:B--2---:R-:W-:Y:S02]  /*03e0*/  LEA R14, P2, R15, UR12, 0x2 ;  /* 0x0000000c0f0e7c11 */ /* 0x004fe4000f8410ff */
[----:B------:R-:W-:Y:S02]  /*03f0*/  PLOP3.LUT P1, PT, P0, P1, PT, 0x80, 0x8 ;  /* 0x000000000008781c */ /* 0x000fe40000723070 */
[----:B0-----:R-:W-:Y:S01]  /*0400*/  LEA R16, P4, R17, R8, 0x2 ;  /* 0x0000000811107211 */ /* 0x001fe200078810ff */
[----:B------:R-:W0:Y:S01]  /*0410*/  @P3 LDC.64 R12, c[0x0][0x390] ;  /* 0x0000e400ff0c3b82 */ /* 0x000e220000000a00 */
[----:B------:R-:W-:Y:S01]  /*0420*/  @P3 VIADD R21, R19, UR9 ;  /* 0x0000000913153c36 */ /* 0x000fe20008000000 */
[----:B------:R-:W-:-:S02]  /*0430*/  LEA.HI.X R15, R15, UR13, R24, 0x2, P2 ;  /* 0x0000000d0f0f7c11 */ /* 0x000fc400090f1418 */
[----:B------:R-:W-:-:S04]  /*0440*/  LEA.HI.X R17, R17, R9, R22, 0x2, P4 ;  /* 0x0000000911117211 */ /* 0x000fc800020f1416 */
[----:B------:R-:W1:Y:S02]  /*0450*/  @P3 LDC.64 R10, c[0x0][0x380] ;  /* 0x0000e000ff0a3b82 */ /* 0x000e640000000a00 */
[----:B------:R-:W2:Y:S01]  /*0460*/  @P1 LDG.E R22, desc[UR10][R16.64+0x4] ;  /* 0x0000040a10161981 */ /* 0x000ea2000c1e1900 */
[----:B0-----:R-:W-:-:S04]  /*0470*/  @P3 IMAD.WIDE.U32 R12, R21, 0x4, R12 ;  /* 0x00000004150c3825 */ /* 0x001fc800078e000c */
[----:B------:R-:W-:Y:S02]  /*0480*/  @P3 IMAD.IADD R21, R7, 0x1, R20 ;  /* 0x0000000107153824 */ /* 0x000fe400078e0214 */
[----:B------:R-:W3:Y:S02]  /*0490*/  @P3 LDG.E R12, desc[UR10][R12.64] ;  /* 0x0000000a0c0c3981 */ /* 0x000ee4000c1e1900 */
[----:B-1----:R-:W-:Y:S02]  /*04a0*/  @P3 IMAD.WIDE R10, R21, 0x4, R10 ;  /* 0x00000004150a3825 */ /* 0x002fe400078e020a */
[----:B------:R-:W2:Y:S04]  /*04b0*/  @P1 LDG.E R21, desc[UR10][R14.64+0x4] ;  /* 0x0000040a0e151981 */ /* 0x000ea8000c1e1900 */
[----:B------:R0:W3:Y:S01]  /*04c0*/  @P3 LDG.E R11, desc[UR10][R10.64] ;  /* 0x0000000a0a0b3981 */ /* 0x0000e2000c1e1900 */
[----:B------:R-:W-:-:S02]  /*04d0*/  VIADD R23, R20, 0x2 ;  /* 0x0000000214177836 */ /* 0x000fc40000000000 */
[----:B------:R-:W-:-:S03]  /*04e0*/  VIADD R24, R20, 0x3 ;  /* 0x0000000314187836 */ /* 0x000fc60000000000 */
[C---:B------:R-:W-:Y:S01]  /*04f0*/  ISETP.GT.AND P2, PT, R23.reuse, -0x1, PT ;  /* 0xffffffff1700780c */ /* 0x040fe20003f44270 */
[----:B------:R-:W-:Y:S01]  /*0500*/  VIADD R25, R20, 0x4 ;  /* 0x0000000414197836 */ /* 0x000fe20000000000 */
[----:B------:R-:W-:Y:S02]  /*0510*/  ISETP.GT.AND P6, PT, R24, -0x1, PT ;  /* 0xffffffff1800780c */ /* 0x000fe40003fc4270 */
[----:B------:R-:W-:Y:S01]  /*0520*/  ISETP.LT.AND P2, PT, R23, UR15, P2 ;  /* 0x0000000f17007c0c */ /* 0x000fe20009741270 */
[----:B0-----:R-:W-:Y:S01]  /*0530*/  VIADD R10, R20, 0x5 ;  /* 0x00000005140a7836 */ /* 0x001fe20000000000 */
[C---:B------:R-:W-:Y:S02]  /*0540*/  ISETP.GT.AND P5, PT, R25.reuse, -0x1, PT ;  /* 0xffffffff1900780c */ /* 0x040fe40003fa4270 */
[----:B------:R-:W-:Y:S02]  /*0550*/  ISETP.LT.AND P6, PT, R24, UR15, P6 ;  /* 0x0000000f18007c0c */ /* 0x000fe4000b7c1270 */
[----:B------:R-:W-:Y:S01]  /*0560*/  PLOP3.LUT P2, PT, P0, P2, PT, 0x80, 0x8 ;  /* 0x000000000008781c */ /* 0x000fe20000745070 */
[----:B------:R-:W-:Y:S01]  /*0570*/  VIADD R13, R20, 0x6 ;  /* 0x00000006140d7836 */ /* 0x000fe20000000000 */
[----:B------:R-:W-:-:S02]  /*0580*/  ISETP.LT.AND P5, PT, R25, UR15, P5 ;  /* 0x0000000f19007c0c */ /* 0x000fc4000afa1270 */
[----:B------:R-:W-:Y:S01]  /*0590*/  ISETP.GT.AND P4, PT, R10, -0x1, PT ;  /* 0xffffffff0a00780c */ /* 0x000fe20003f84270 */
[----:B------:R-:W-:Y:S01]  /*05a0*/  VIADD R20, R20, 0x7 ;  /* 0x0000000714147836 */ /* 0x000fe20000000000 */
[----:B------:R-:W-:Y:S02]  /*05b0*/  PLOP3.LUT P5, PT, P0, P5, PT, 0x80, 0x8 ;  /* 0x000000000008781c */ /* 0x000fe400007ab070 */
[----:B------:R-:W-:-:S04]  /*05c0*/  ISETP.LT.AND P4, PT, R10, UR15, P4 ;  /* 0x0000000f0a007c0c */ /* 0x000fc8000a781270 */
[----:B------:R-:W-:Y:S01]  /*05d0*/  PLOP3.LUT P4, PT, P0, P4, PT, 0x80, 0x8 ;  /* 0x000000000008781c */ /* 0x000fe20000789070 */
[----:B------:R-:W4:-:S12]  /*05e0*/  @P2 LDG.E R10, desc[UR10][R16.64+0x8] ;  /* 0x0000080a100a2981 */ /* 0x000f18000c1e1900 */
[----:B------:R-:W5:Y:S01]  /*05f0*/  @P4 LDG.E R23, desc[UR10][R14.64+0x14] ;  /* 0x0000140a0e174981 */ /* 0x000f62000c1e1900 */
[----:B---3--:R-:W-:Y:S01]  /*0600*/  @P3 FFMA R2, R11, R12, R2 ;  /* 0x0000000c0b023223 */ /* 0x008fe20000000002 */
[----:B------:R-:W-:Y:S02]  /*0610*/  PLOP3.LUT P3, PT, P0, P6, PT, 0x80, 0x8 ;  /* 0x000000000008781c */ /* 0x000fe4000076d070 */
[----:B------:R-:W4:Y:S01]  /*0620*/  @P2 LDG.E R11, desc[UR10][R14.64+0x8] ;  /* 0x0000080a0e0b2981 */ /* 0x000f22000c1e1900 */
[----:B------:R-:W-:Y:S01]  /*0630*/  ISETP.GT.AND P6, PT, R13, -0x1, PT ;  /* 0xffffffff0d00780c */ /* 0x000fe20003fc4270 */
[----:B--2---:R-:W-:Y:S01]  /*0640*/  @P1 FFMA R2, R21, R22, R2 ;  /* 0x0000001615021223 */ /* 0x004fe20000000002 */
[C---:B------:R-:W-:Y:S01]  /*0650*/  ISETP.GT.AND P1, PT, R20.reuse, -0x1, PT ;  /* 0xffffffff1400780c */ /* 0x040fe20003f24270 */
[----:B------:R-:W2:Y:S01]  /*0660*/  @P5 LDG.E R21, desc[UR10][R14.64+0x10] ;  /* 0x0000100a0e155981 */ /* 0x000ea2000c1e1900 */
[----:B------:R-:W-:Y:S02]  /*0670*/  ISETP.LT.AND P6, PT, R13, UR15, P6 ;  /* 0x0000000f0d007c0c */ /* 0x000fe4000b7c1270 */
[----:B------:R-:W-:Y:S01]  /*0680*/  ISETP.LT.AND P1, PT, R20, UR15, P1 ;  /* 0x0000000f14007c0c */ /* 0x000fe20008f21270 */
[----:B------:R-:W5:Y:S01]  /*0690*/  @P4 LDG.E R22, desc[UR10][R16.64+0x14] ;  /* 0x0000140a10164981 */ /* 0x000f62000c1e1900 */
[----:B------:R-:W-:-:S03]  /*06a0*/  PLOP3.LUT P6, PT, P0, P6, PT, 0x80, 0x8 ;  /* 0x000000000008781c */ /* 0x000fc600007cd070 */
[----:B------:R-:W3:Y:S01]  /*06b0*/  @P3 LDG.E R13, desc[UR10][R14.64+0xc] ;  /* 0x00000c0a0e0d3981 */ /* 0x000ee2000c1e1900 */
[----:B------:R-:W-:-:S03]  /*06c0*/  PLOP3.LUT P1, PT, P0, P1, PT, 0x80, 0x8 ;  /* 0x000000000008781c */ /* 0x000fc60000723070 */
[----:B------:R-:W3:Y:S04]  /*06d0*/  @P3 LDG.E R12, desc[UR10][R16.64+0xc] ;  /* 0x00000c0a100c3981 */ /* 0x000ee8000c1e1900 */
[----:B------:R-:W2:Y:S04]  /*06e0*/  @P5 LDG.E R20, desc[UR10][R16.64+0x10] ;  /* 0x0000100a10145981 */ /* 0x000ea8000c1e1900 */
[----:B------:R-:W5:Y:S04]  /*06f0*/  @P6 LDG.E R25, desc[UR10][R14.64+0x18] ;  /* 0x0000180a0e196981 */ /* 0x000f68000c1e1900 */
[----:B------:R-:W5:Y:S04]  /*0700*/  @P6 LDG.E R24, desc[UR10][R16.64+0x18] ;  /* 0x0000180a10186981 */ /* 0x000f68000c1e1900 */
[----:B------:R-:W5:Y:S04]  /*0710*/  @P1 LDG.E R27, desc[UR10][R14.64+0x1c] ;  /* 0x00001c0a0e1b1981 */ /* 0x000f68000c1e1900 */
[----:B------:R-:W5:Y:S01]  /*0720*/  @P1 LDG.E R26, desc[UR10][R16.64+0x1c] ;  /* 0x00001c0a101a1981 */ /* 0x000f62000c1e1900 */
[----:B------:R-:W-:-:S02]  /*0730*/  VIADD R19, R19, 0x8 ;  /* 0x0000000813137836 */ /* 0x000fc40000000000 */
[----:B----4-:R-:W-:-:S03]  /*0740*/  @P2 FFMA R2, R11, R10, R2 ;  /* 0x0000000a0b022223 */ /* 0x010fc60000000002 */
[----:B------:R-:W-:Y:S01]  /*0750*/  ISETP.NE.AND P2, PT, R19, UR5, PT ;  /* 0x0000000513007c0c */ /* 0x000fe2000bf45270 */
[----:B---3--:R-:W-:-:S04]  /*0760*/  @P3 FFMA R2, R13, R12, R2 ;  /* 0x0000000c0d023223 */ /* 0x008fc80000000002 */
[----:B--2---:R-:W-:-:S04]  /*0770*/  @P5 FFMA R2, R21, R20, R2 ;  /* 0x0000001415025223 */ /* 0x004fc80000000002 */
[----:B-----5:R-:W-:-:S04]  /*0780*/  @P4 FFMA R2, R23, R22, R2 ;  /* 0x0000001617024223 */ /* 0x020fc80000000002 */
[----:B------:R-:W-:-:S04]  /*0790*/  @P6 FFMA R2, R25, R24, R2 ;  /* 0x0000001819026223 */ /* 0x000fc80000000002 */
[----:B------:R-:W-:Y:S01]  /*07a0*/  @P1 FFMA R2, R27, R26, R2 ;  /* 0x0000001a1b021223 */ /* 0x000fe20000000002 */
[----:B------:R-:W-:Y:S06]  /*07b0*/  @P2 BRA `(.L_x_2) ;  /* 0xfffffff800d42947 */ /* 0x000fec000383ffff */
[----:B------:R-:W-:-:S07]  /*07c0*/  IMAD.U32 R15, RZ, RZ, UR5 ;  /* 0x00000005ff0f7e24 */ /* 0x000fce000f8e00ff */
.L_x_1:
[----:B------:R-:W-:-:S09]  /*07d0*/  UISETP.NE.AND UP1, UPT, UR7, URZ, UPT ;  /* 0x000000ff0700728c */ /* 0x000fd2000bf25270 */
[----:B------:R-:W-:Y:S05]  /*07e0*/  BRA.U !UP1, `(.L_x_3) ;  /* 0x0000000509a47547 */ /* 0x000fea000b800000 */
[----:B------:R-:W-:Y:S02]  /*07f0*/  UIADD3 UR6, UPT, UPT, UR7, -0x1, URZ ;  /* 0xffffffff07067890 */ /* 0x000fe4000fffe0ff */
[----:B------:R-:W-:Y:S02]  /*0800*/  UISETP.NE.AND UP2, UPT, UR8, URZ, UPT ;  /* 0x000000ff0800728c */ /* 0x000fe4000bf45270 */
[----:B------:R-:W-:-:S09]  /*0810*/  UISETP.GE.U32.AND UP1, UPT, UR6, 0x3, UPT ;  /* 0x000000030600788c */ /* 0x000fd2000bf26070 */
[----:B------:R-:W-:Y:S05]  /*0820*/  BRA.U !UP1, `(.L_x_4) ;  /* 0x0000000109b87547 */ /* 0x000fea000b800000 */
[----:B------:R-:W-:Y:S01]  /*0830*/  IMAD.IADD R16, R4, 0x1, R15 ;  /* 0x0000000104107824 */ /* 0x000fe200078e020f */
[----:B------:R-:W0:Y:S01]  /*0840*/  LDC.64 R8, c[0x0][0x390] ;  /* 0x0000e400ff087b82 */ /* 0x000e220000000a00 */
[----:B------:R-:W1:Y:S01]  /*0850*/  LDCU.64 UR12, c[0x0][0x380] ;  /* 0x00007000ff0c77ac */ /* 0x000e620008000a00 */
[----:B------:R-:W-:Y:S01]  /*0860*/  SHF.R.S32.HI R18, RZ, 0x1f, R7 ;  /* 0x0000001fff127819 */ /* 0x000fe20000011407 */
[C---:B------:R-:W-:Y:S01]  /*0870*/  VIADD R14, R16.reuse, 0x1 ;  /* 0x00000001100e7836 */ /* 0x040fe20000000000 */
[C---:B------:R-:W-:Y:S01]  /*0880*/  ISETP.GT.AND P1, PT, R16.reuse, -0x1, PT ;  /* 0xffffffff1000780c */ /* 0x040fe20003f24270 */
[C---:B------:R-:W-:Y:S02]  /*0890*/  VIADD R19, R16.reuse, 0x2 ;  /* 0x0000000210137836 */ /* 0x040fe40000000000 */
[C---:B------:R-:W-:Y:S01]  /*08a0*/  VIADD R20, R16.reuse, 0x3 ;  /* 0x0000000310147836 */ /* 0x040fe20000000000 */
[----:B------:R-:W-:Y:S02]  /*08b0*/  ISETP.LT.AND P1, PT, R16, UR15, P1 ;  /* 0x0000000f10007c0c */ /* 0x000fe40008f21270 */
[----:B------:R-:W-:-:S02]  /*08c0*/  ISETP.GT.AND P4, PT, R14, -0x1, PT ;  /* 0xffffffff0e00780c */ /* 0x000fc40003f84270 */
[----:B------:R-:W-:Y:S02]  /*08d0*/  PLOP3.LUT P1, PT, P0, P1, PT, 0x80, 0x8 ;  /* 0x000000000008781c */ /* 0x000fe40000723070 */
[----:B------:R-:W-:Y:S02]  /*08e0*/  ISETP.LT.AND P4, PT, R14, UR15, P4 ;  /* 0x0000000f0e007c0c */ /* 0x000fe4000a781270 */
[----:B------:R-:W-:Y:S02]  /*08f0*/  IADD3 R14, P5, P6, R7, R4, R15 ;  /* 0x00000004070e7210 */ /* 0x000fe40007ebe00f */
[----:B------:R-:W-:Y:S02]  /*0900*/  ISETP.GT.AND P2, PT, R19, -0x1, PT ;  /* 0xffffffff1300780c */ /* 0x000fe40003f44270 */
[----:B------:R-:W-:Y:S02]  /*0910*/  IADD3.X R21, PT, PT, R18, R5, RZ, P5, P6 ;  /* 0x0000000512157210 */ /* 0x000fe40002fec4ff */
[----:B------:R-:W-:-:S02]  /*0920*/  IADD3 R18, P5, PT, R15, UR9, RZ ;  /* 0x000000090f127c10 */ /* 0x000fc4000ffbe0ff */
[C---:B------:R-:W-:Y:S01]  /*0930*/  ISETP.GT.AND P3, PT, R20.reuse, -0x1, PT ;  /* 0xffffffff1400780c */ /* 0x040fe20003f64270 */
[----:B------:R-:W2:Y:S01]  /*0940*/  @P1 LDC.64 R12, c[0x0][0x390] ;  /* 0x0000e400ff0c1b82 */ /* 0x000ea20000000a00 */
[----:B------:R-:W-:Y:S01]  /*0950*/  @P1 VIADD R17, R15, UR9 ;  /* 0x000000090f111c36 */ /* 0x000fe20008000000 */
[----:B------:R-:W-:Y:S01]  /*0960*/  ISETP.LT.AND P2, PT, R19, UR15, P2 ;  /* 0x0000000f13007c0c */ /* 0x000fe20009741270 */
[----:B------:R-:W-:Y:S01]  /*0970*/  IMAD.X R19, RZ, RZ, RZ, P5 ;  /* 0x000000ffff137224 */ /* 0x000fe200028e06ff */
[----:B------:R-:W-:Y:S02]  /*0980*/  PLOP3.LUT P4, PT, P0, P4, PT, 0x80, 0x8 ;  /* 0x000000000008781c */ /* 0x000fe40000789070 */
[----:B------:R-:W-:Y:S02]  /*0990*/  ISETP.LT.AND P3, PT, R20, UR15, P3 ;  /* 0x0000000f14007c0c */ /* 0x000fe40009f61270 */
[----:B------:R-:W3:Y:S01]  /*09a0*/  @P1 LDC.64 R10, c[0x0][0x380] ;  /* 0x0000e000ff0a1b82 */ /* 0x000ee20000000a00 */
[----:B0-----:R-:W-:-:S02]  /*09b0*/  LEA R8, P5, R18, R8, 0x2 ;  /* 0x0000000812087211 */ /* 0x001fc400078a10ff */
[----:B------:R-:W-:Y:S02]  /*09c0*/  PLOP3.LUT P2, PT, P0, P2, PT, 0x80, 0x8 ;  /* 0x000000000008781c */ /* 0x000fe40000745070 */
[----:B------:R-:W-:Y:S02]  /*09d0*/  LEA.HI.X R9, R18, R9, R19, 0x2, P5 ;  /* 0x0000000912097211 */ /* 0x000fe400028f1413 */
[----:B------:R-:W-:Y:S01]  /*09e0*/  PLOP3.LUT P3, PT, P0, P3, PT, 0x80, 0x8 ;  /* 0x000000000008781c */ /* 0x000fe20000767070 */
[----:B--2---:R-:W-:-:S08]  /*09f0*/  @P1 IMAD.WIDE.U32 R12, R17, 0x4, R12 ;  /* 0x00000004110c1825 */ /* 0x004fd000078e000c */
[----:B------:R-:W2:Y:S01]  /*0a00*/  @P2 LDG.E R18, desc[UR10][R8.64+0x8] ;  /* 0x0000080a08122981 */ /* 0x000ea2000c1e1900 */
[----:B------:R-:W-:Y:S01]  /*0a10*/  @P1 IMAD.IADD R17, R7, 0x1, R16 ;  /* 0x0000000107111824 */ /* 0x000fe200078e0210 */
[C---:B-1----:R-:W-:Y:S02]  /*0a20*/  LEA R16, P6, R14.reuse, UR12, 0x2 ;  /* 0x0000000c0e107c11 */ /* 0x042fe4000f8c10ff */
[----:B------:R-:W4:Y:S01]  /*0a30*/  @P1 LDG.E R12, desc[UR10][R12.64] ;  /* 0x0000000a0c0c1981 */ /* 0x000f22000c1e1900 */
[----:B---3--:R-:W-:Y:S01]  /*0a40*/  @P1 IMAD.WIDE R10, R17, 0x4, R10 ;  /* 0x00000004110a1825 */ /* 0x008fe200078e020a */
[----:B------:R-:W-:Y:S02]  /*0a50*/  LEA.HI.X R17, R14, UR13, R21, 0x2, P6 ;  /* 0x0000000d0e117c11 */ /* 0x000fe4000b0f1415 */
[----:B------:R-:W3:Y:S04]  /*0a60*/  @P3 LDG.E R20, desc[UR10][R8.64+0xc] ;  /* 0x00000c0a08143981 */ /* 0x000ee8000c1e1900 */
[----:B------:R-:W4:Y:S04]  /*0a70*/  @P1 LDG.E R11, desc[UR10][R10.64] ;  /* 0x0000000a0a0b1981 */ /* 0x000f28000c1e1900 */
[----:B------:R-:W5:Y:S04]  /*0a80*/  @P4 LDG.E R19, desc[UR10][R16.64+0x4] ;  /* 0x0000040a10134981 */ /* 0x000f68000c1e1900 */
[----:B------:R-:W5:Y:S04]  /*0a90*/  @P4 LDG.E R14, desc[UR10][R8.64+0x4] ;  /* 0x0000040a080e4981 */ /* 0x000f68000c1e1900 */
[----:B------:R-:W2:Y:S04]  /*0aa0*/  @P2 LDG.E R21, desc[UR10][R16.64+0x8] ;  /* 0x0000080a10152981 */ /* 0x000ea8000c1e1900 */
[----:B------:R-:W3:Y:S01]  /*0ab0*/  @P3 LDG.E R23, desc[UR10][R16.64+0xc] ;  /* 0x00000c0a10173981 */ /* 0x000ee2000c1e1900 */
[----:B------:R-:W-:-:S02]  /*0ac0*/  VIADD R15, R15, 0x4 ;  /* 0x000000040f0f7836 */ /* 0x000fc40000000000 */
[----:B----4-:R-:W-:-:S04]  /*0ad0*/  @P1 FFMA R2, R11, R12, R2 ;  /* 0x0000000c0b021223 */ /* 0x010fc80000000002 */
[----:B-----5:R-:W-:-:S04]  /*0ae0*/  @P4 FFMA R2, R19, R14, R2 ;  /* 0x0000000e13024223 */ /* 0x020fc80000000002 */
[----:B--2---:R-:W-:-:S04]  /*0af0*/  @P2 FFMA R2, R21, R18, R2 ;  /* 0x0000001215022223 */ /* 0x004fc80000000002 */
[----:B---3--:R-:W-:-:S07]  /*0b00*/  @P3 FFMA R2, R23, R20, R2 ;  /* 0x0000001417023223 */ /* 0x008fce0000000002 */
.L_x_4:
[----:B------:R-:W-:Y:S05]  /*0b10*/  BRA.U !UP2, `(.L_x_3) ;  /* 0x000000010ad87547 */ /* 0x000fea000b800000 */
[----:B------:R-:W0:Y:S01]  /*0b20*/  LDCU UR6, c[0x0][0x3a4] ;  /* 0x00007480ff0677ac */ /* 0x000e220008000800 */
[----:B------:R-:W-:Y:S02]  /*0b30*/  UISETP.NE.AND UP1, UPT, UR8, 0x1, UPT ;  /* 0x000000010800788c */ /* 0x000fe4000bf25270 */
[----:B0-----:R-:W-:-:S07]  /*0b40*/  ULOP3.LUT UP2, URZ, UR6, 0x1, URZ, 0xc0, !UPT ;  /* 0x0000000106ff7892 */ /* 0x001fce000f84c0ff */
[----:B------:R-:W-:Y:S05]  /*0b50*/  BRA.U !UP1, `(.L_x_5) ;  /* 0x0000000109847547 */ /* 0x000fea000b800000 */
[----:B------:R-:W-:-:S04]  /*0b60*/  IMAD.IADD R22, R4, 0x1, R15 ;  /* 0x0000000104167824 */ /* 0x000fc800078e020f */
[C---:B------:R-:W-:Y:S01]  /*0b70*/  VIADD R8, R22.reuse, 0x1 ;  /* 0x0000000116087836 */ /* 0x040fe20000000000 */
[----:B------:R-:W-:-:S04]  /*0b80*/  ISETP.GT.AND P1, PT, R22, -0x1, PT ;  /* 0xffffffff1600780c */ /* 0x000fc80003f24270 */
[----:B------:R-:W-:Y:S02]  /*0b90*/  ISETP.LT.AND P1, PT, R22, UR15, P1 ;  /* 0x0000000f16007c0c */ /* 0x000fe40008f21270 */
[C---:B------:R-:W-:Y:S02]  /*0ba0*/  ISETP.GT.AND P2, PT, R8.reuse, -0x1, PT ;  /* 0xffffffff0800780c */ /* 0x040fe40003f44270 */
[----:B------:R-:W-:Y:S02]  /*0bb0*/  PLOP3.LUT P1, PT, P0, P1, PT, 0x80, 0x8 ;  /* 0x000000000008781c */ /* 0x000fe40000723070 */
[----:B------:R-:W-:-:S04]  /*0bc0*/  ISETP.LT.AND P2, PT, R8, UR15, P2 ;  /* 0x0000000f08007c0c */ /* 0x000fc80009741270 */
[----:B------:R-:W-:-:S07]  /*0bd0*/  PLOP3.LUT P2, PT, P0, P2, PT, 0x80, 0x8 ;  /* 0x000000000008781c */ /* 0x000fce0000745070 */
[----:B------:R-:W0:Y:S01]  /*0be0*/  @P1 LDC.64 R12, c[0x0][0x390] ;  /* 0x0000e400ff0c1b82 */ /* 0x000e220000000a00 */
[----:B------:R-:W-:-:S05]  /*0bf0*/  @P1 VIADD R19, R15, UR9 ;  /* 0x000000090f131c36 */ /* 0x000fca0008000000 */
[----:B------:R-:W-:Y:S02]  /*0c00*/  @P2 SHF.R.S32.HI R21, RZ, 0x1f, R7 ;  /* 0x0000001fff152819 */ /* 0x000fe40000011407 */
[----:B------:R-:W1:Y:S01]  /*0c10*/  @P2 LDC.64 R10, c[0x0][0x380] ;  /* 0x0000e000ff0a2b82 */ /* 0x000e620000000a00 */
[--C-:B------:R-:W-:Y:S02]  /*0c20*/  @P2 SHF.R.S32.HI R20, RZ, 0x1f, R15.reuse ;  /* 0x0000001fff142819 */ /* 0x100fe4000001140f */
[----:B------:R-:W-:Y:S02]  /*0c30*/  @P2 IADD3 R14, P3, P4, R7, R4, R15 ;  /* 0x00000004070e2210 */ /* 0x000fe40007c7e00f */
[----:B------:R-:W-:Y:S02]  /*0c40*/  @P2 IADD3 R18, P5, PT, R15, UR9, RZ ;  /* 0x000000090f122c10 */ /* 0x000fe4000ffbe0ff */
[--C-:B------:R-:W-:Y:S01]  /*0c50*/  @P2 IADD3.X R21, PT, PT, R21, R5, R20.reuse, P3, P4 ;  /* 0x0000000515152210 */ /* 0x100fe20001fe8414 */
[----:B------:R-:W2:Y:S02]  /*0c60*/  @P1 LDC.64 R16, c[0x0][0x380] ;  /* 0x0000e000ff101b82 */ /* 0x000ea40000000a00 */
[----:B------:R-:W-:-:S06]  /*0c70*/  @P2 IMAD.X R20, RZ, RZ, R20, P5 ;  /* 0x000000ffff142224 */ /* 0x000fcc00028e0614 */
[----:B------:R-:W3:Y:S01]  /*0c80*/  @P2 LDC.64 R8, c[0x0][0x390] ;  /* 0x0000e400ff082b82 */ /* 0x000ee20000000a00 */
[----:B0-----:R-:W-:-:S04]  /*0c90*/  @P1 IMAD.WIDE.U32 R12, R19, 0x4, R12 ;  /* 0x00000004130c1825 */ /* 0x001fc800078e000c */
[----:B------:R-:W-:Y:S02]  /*0ca0*/  @P1 IMAD.IADD R19, R7, 0x1, R22 ;  /* 0x0000000107131824 */ /* 0x000fe400078e0216 */
[----:B------:R-:W4:Y:S01]  /*0cb0*/  @P1 LDG.E R13, desc[UR10][R12.64] ;  /* 0x0000000a0c0d1981 */ /* 0x000f22000c1e1900 */
[----:B-1----:R-:W-:-:S04]  /*0cc0*/  @P2 LEA R10, P3, R14, R10, 0x2 ;  /* 0x0000000a0e0a2211 */ /* 0x002fc800078610ff */
[----:B------:R-:W-:Y:S01]  /*0cd0*/  @P2 LEA.HI.X R11, R14, R11, R21, 0x2, P3 ;  /* 0x0000000b0e0b2211 */ /* 0x000fe200018f1415 */
[----:B--2---:R-:W-:-:S05]  /*0ce0*/  @P1 IMAD.WIDE R16, R19, 0x4, R16 ;  /* 0x0000000413101825 */ /* 0x004fca00078e0210 */
[----:B------:R-:W2:Y:S04]  /*0cf0*/  @P2 LDG.E R11, desc[UR10][R10.64+0x4] ;  /* 0x0000040a0a0b2981 */ /* 0x000ea8000c1e1900 */
[----:B------:R-:W4:Y:S01]  /*0d00*/  @P1 LDG.E R17, desc[UR10][R16.64] ;  /* 0x0000000a10111981 */ /* 0x000f22000c1e1900 */
[----:B---3--:R-:W-:-:S04]  /*0d10*/  @P2 LEA R8, P4, R18, R8, 0x2 ;  /* 0x0000000812082211 */ /* 0x008fc800078810ff */
[----:B------:R-:W-:-:S05]  /*0d20*/  @P2 LEA.HI.X R9, R18, R9, R20, 0x2, P4 ;  /* 0x0000000912092211 */ /* 0x000fca00020f1414 */
[----:B------:R-:W2:Y:S01]  /*0d30*/  @P2 LDG.E R8, desc[UR10][R8.64+0x4] ;  /* 0x0000040a08082981 */ /* 0x000ea2000c1e1900 */
[----:B------:R-:W-:Y:S02]  /*0d40*/  VIADD R15, R15, 0x2 ;  /* 0x000000020f0f7836 */ /* 0x000fe40000000000 */
[----:B----4-:R-:W-:-:S04]  /*0d50*/  @P1 FFMA R2, R13, R17, R2 ;  /* 0x000000110d021223 */ /* 0x010fc80000000002 */
[----:B--2---:R-:W-:-:S07]  /*0d60*/  @P2 FFMA R2, R11, R8, R2 ;  /* 0x000000080b022223 */ /* 0x004fce0000000002 */
.L_x_5:
[----:B------:R-:W-:Y:S05]  /*0d70*/  BRA.U !UP2, `(.L_x_3) ;  /* 0x000000010a407547 */ /* 0x000fea000b800000 */
[----:B------:R-:W-:Y:S01]  /*0d80*/  IMAD.IADD R12, R4, 0x1, R15 ;  /* 0x00000001040c7824 */ /* 0x000fe200078e020f */
[----:B------:R-:W-:Y:S04]  /*0d90*/  BSSY.RECONVERGENT B0, `(.L_x_3) ;  /* 0x000000e000007945 */ /* 0x000fe80003800200 */
[----:B------:R-:W-:-:S04]  /*0da0*/  ISETP.GT.AND P1, PT, R12, -0x1, PT ;  /* 0xffffffff0c00780c */ /* 0x000fc80003f24270 */
[----:B------:R-:W-:-:S04]  /*0db0*/  ISETP.LT.AND P1, PT, R12, UR15, P1 ;  /* 0x0000000f0c007c0c */ /* 0x000fc80008f21270 */
[----:B------:R-:W-:-:S13]  /*0dc0*/  PLOP3.LUT P1, PT, P0, P1, PT, 0x80, 0x8 ;  /* 0x000000000008781c */ /* 0x000fda0000723070 */
[----:B------:R-:W-:Y:S05]  /*0dd0*/  @!P1 BRA `(.L_x_6) ;  /* 0x0000000000249947 */ /* 0x000fea0003800000 */
[----:B------:R-:W0:Y:S01]  /*0de0*/  LDC.64 R8, c[0x0][0x380] ;  /* 0x0000e000ff087b82 */ /* 0x000e220000000a00 */
[----:B------:R-:W-:Y:S02]  /*0df0*/  IMAD.IADD R7, R7, 0x1, R12 ;  /* 0x0000000107077824 */ /* 0x000fe400078e020c */
[----:B------:R-:W-:-:S05]  /*0e00*/  VIADD R15, R15, UR9 ;  /* 0x000000090f0f7c36 */ /* 0x000fca0008000000 */
[----:B------:R-:W1:Y:S01]  /*0e10*/  LDC.64 R10, c[0x0][0x390] ;  /* 0x0000e400ff0a7b82 */ /* 0x000e620000000a00 */
[----:B0-----:R-:W-:-:S06]  /*0e20*/  IMAD.WIDE R8, R7, 0x4, R8 ;  /* 0x0000000407087825 */ /* 0x001fcc00078e0208 */
[----:B------:R-:W2:Y:S01]  /*0e30*/  LDG.E R9, desc[UR10][R8.64] ;  /* 0x0000000a08097981 */ /* 0x000ea2000c1e1900 */
[----:B-1----:R-:W-:-:S06]  /*0e40*/  IMAD.WIDE.U32 R10, R15, 0x4, R10 ;  /* 0x000000040f0a7825 */ /* 0x002fcc00078e000a */
[----:B------:R-:W2:Y:S02]  /*0e50*/  LDG.E R10, desc[UR10][R10.64] ;  /* 0x0000000a0a0a7981 */ /* 0x000ea4000c1e1900 */
[----:B--2---:R-:W-:-:S07]  /*0e60*/  FFMA R2, R9, R10, R2 ;  /* 0x0000000a09027223 */ /* 0x004fce0000000002 */
.L_x_6:
[----:B------:R-:W-:Y:S05]  /*0e70*/  BSYNC.RECONVERGENT B0 ;  /* 0x0000000000007941 */ /* 0x000fea0003800200 */
.L_x_3:
[----:B------:R-:W-:Y:S05]  /*0e80*/  BRA.U UP0, `(.L_x_7) ;  /* 0xfffffff100dc7547 */ /* 0x000fea000b83ffff */
.L_x_0:
[----:B------:R-:W0:Y:S01]  /*0e90*/  LDC.64 R4, c[0x0][0x388] ;  /* 0x0000e200ff047b82 */ /* 0x000e220000000a00 */
[----:B------:R-:W-:-:S04]  /*0ea0*/  IMAD R3, R3, UR15, R0 ;  /* 0x0000000f03037c24 */ /* 0x000fc8000f8e0200 */
[----:B0-----:R-:W-:-:S05]  /*0eb0*/  IMAD.WIDE R4, R3, 0x4, R4 ;  /* 0x0000000403047825 */ /* 0x001fca00078e0204 */
[----:B------:R-:W-:Y:S01]  /*0ec0*/  STG.E desc[UR10][R4.64], R2 ;  /* 0x0000000204007986 */ /* 0x000fe2000c10190a */
[----:B------:R-:W-:Y:S05]  /*0ed0*/  EXIT ;  /* 0x000000000000794d */ /* 0x000fea0003800000 */
.L_x_8:
[----:B------:R-:W-:-:S00]  /*0ee0*/  BRA `(.L_x_8) ;  /* 0xfffffffc00fc7947 */ /* 0x000fc0000383ffff */
[----:B------:R-:W-:-:S00]  /*0ef0*/  NOP ;  /* 0x0000000000007918 */ /* 0x000fc00000000000 */
        /* <DEDUP_REMOVED lines=8> */
.L_x_9:


//--------------------- .nv.shared.reserved.0     --------------------------
	.section	.nv.shared.reserved.0,"aw",@nobits
	.weak		__nv_reservedSMEM_offset_0_alias
	.size		__nv_reservedSMEM_offset_0_alias, 0, 64
	.other		__nv_reservedSMEM_offset_0_alias,@"STO_CUDA_RESERVED_SHARED STV_DEFAULT"
__nv_reservedSMEM_offset_0_alias:
	.zero		0
	.zero		64


//--------------------- .nv.constant0._Z19convolution2DKernelPfS_S_iiii --------------------------
	.section	.nv.constant0._Z19convolution2DKernelPfS_S_iiii,"a",@progbits
	.sectionflags	@""
	.align	4
.nv.constant0._Z19convolution2DKernelPfS_S_iiii:
	.zero		936


//--------------------- SYMBOLS --------------------------

	.type		.nv.reservedSmem.offset0,@object
	.size		.nv.reservedSmem.offset0,0x4
